	.headerflags	@"EF_CUDA_TEXMODE_UNIFIED EF_CUDA_64BIT_ADDRESS EF_CUDA_ACCELERATORS EF_CUDA_SM90 EF_CUDA_VIRTUAL_SM(EF_CUDA_SM90)"
	.elftype	@"ET_EXEC"


//--------------------- .nv.info                  --------------------------
	.section	.nv.info,"",@"SHT_CUDA_INFO"
	.align	4


	//----- nvinfo : EIATTR_REGCOUNT
	.align		4
        /*0000*/ 	.byte	0x04, 0x2f
        /*0002*/ 	.short	(.L_3 - .L_2)
	.align		4
.L_2:
        /*0004*/ 	.word	index@(triton_poi_fused__native_batch_norm_legit_no_training_add_relu_threshold_backward_31)
        /*0008*/ 	.word	0x00000012


	//----- nvinfo : EIATTR_MIN_STACK_SIZE
	.align		4
.L_3:
        /*000c*/ 	.byte	0x04, 0x12
        /*000e*/ 	.short	(.L_5 - .L_4)
	.align		4
.L_4:
        /*0010*/ 	.word	index@(triton_poi_fused__native_batch_norm_legit_no_training_add_relu_threshold_backward_31)
        /*0014*/ 	.word	0x00000000


	//----- nvinfo : EIATTR_FRAME_SIZE
	.align		4
.L_5:
        /*0018*/ 	.byte	0x04, 0x11
        /*001a*/ 	.short	(.L_7 - .L_6)
	.align		4
.L_6:
        /*001c*/ 	.word	index@(triton_poi_fused__native_batch_norm_legit_no_training_add_relu_threshold_backward_31)
        /*0020*/ 	.word	0x00000000


	//----- nvinfo : EIATTR_MIN_STACK_SIZE
	.align		4
.L_7:
        /*0024*/ 	.byte	0x04, 0x12
        /*0026*/ 	.short	(.L_9 - .L_8)
	.align		4
.L_8:
        /*0028*/ 	.word	index@(triton_poi_fused__native_batch_norm_legit_no_training_add_relu_threshold_backward_31)
        /*002c*/ 	.word	0x00000000
.L_9:


//--------------------- .nv.info.triton_poi_fused__native_batch_norm_legit_no_training_add_relu_threshold_backward_31 --------------------------
	.section	.nv.info.triton_poi_fused__native_batch_norm_legit_no_training_add_relu_threshold_backward_31,"",@"SHT_CUDA_INFO"
	.sectionflags	@""
	.align	4


	//----- nvinfo : EIATTR_CUDA_API_VERSION
	.align		4
        /*0000*/ 	.byte	0x04, 0x37
        /*0002*/ 	.short	(.L_11 - .L_10)
.L_10:
        /*0004*/ 	.word	0x0000007c


	//----- nvinfo : EIATTR_KPARAM_INFO
	.align		4
.L_11:
        /*0008*/ 	.byte	0x04, 0x17
        /*000a*/ 	.short	(.L_13 - .L_12)
.L_12:
        /*000c*/ 	.word	0x00000000
        /*0010*/ 	.short	0x0008
        /*0012*/ 	.short	0x0040
        /*0014*/ 	.byte	0x00, 0xf0, 0x11, 0x00


	//----- nvinfo : EIATTR_KPARAM_INFO
	.align		4
.L_13:
        /*0018*/ 	.byte	0x04, 0x17
        /*001a*/ 	.short	(.L_15 - .L_14)
.L_14:
        /*001c*/ 	.word	0x00000000
        /*0020*/ 	.short	0x0007
        /*0022*/ 	.short	0x0038
        /*0024*/ 	.byte	0x00, 0xf4, 0x21, 0x00


	//----- nvinfo : EIATTR_KPARAM_INFO
	.align		4
.L_15:
        /*0028*/ 	.byte	0x04, 0x17
        /*002a*/ 	.short	(.L_17 - .L_16)
.L_16:
        /*002c*/ 	.word	0x00000000
        /*0030*/ 	.short	0x0006
        /*0032*/ 	.short	0x0030
        /*0034*/ 	.byte	0x00, 0xf4, 0x21, 0x00


	//----- nvinfo : EIATTR_KPARAM_INFO
	.align		4
.L_17:
        /*0038*/ 	.byte	0x04, 0x17
        /*003a*/ 	.short	(.L_19 - .L_18)
.L_18:
        /*003c*/ 	.word	0x00000000
        /*0040*/ 	.short	0x0005
        /*0042*/ 	.short	0x0028
        /*0044*/ 	.byte	0x00, 0xf4, 0x21, 0x00


	//----- nvinfo : EIATTR_KPARAM_INFO
	.align		4
.L_19:
        /*0048*/ 	.byte	0x04, 0x17
        /*004a*/ 	.short	(.L_21 - .L_20)
.L_20:
        /*004c*/ 	.word	0x00000000
        /*0050*/ 	.short	0x0004
        /*0052*/ 	.short	0x0020
        /*0054*/ 	.byte	0x00, 0xf4, 0x21, 0x00


	//----- nvinfo : EIATTR_KPARAM_INFO
	.align		4
.L_21:
        /*0058*/ 	.byte	0x04, 0x17
        /*005a*/ 	.short	(.L_23 - .L_22)
.L_22:
        /*005c*/ 	.word	0x00000000
        /*0060*/ 	.short	0x0003
        /*0062*/ 	.short	0x0018
        /*0064*/ 	.byte	0x00, 0xf4, 0x21, 0x00


	//----- nvinfo : EIATTR_KPARAM_INFO
	.align		4
.L_23:
        /*0068*/ 	.byte	0x04, 0x17
        /*006a*/ 	.short	(.L_25 - .L_24)
.L_24:
        /*006c*/ 	.word	0x00000000
        /*0070*/ 	.short	0x0002
        /*0072*/ 	.short	0x0010
        /*0074*/ 	.byte	0x00, 0xf4, 0x21, 0x00


	//----- nvinfo : EIATTR_KPARAM_INFO
	.align		4
.L_25:
        /*0078*/ 	.byte	0x04, 0x17
        /*007a*/ 	.short	(.L_27 - .L_26)
.L_26:
        /*007c*/ 	.word	0x00000000
        /*0080*/ 	.short	0x0001
        /*0082*/ 	.short	0x0008
        /*0084*/ 	.byte	0x00, 0xf4, 0x21, 0x00


	//----- nvinfo : EIATTR_KPARAM_INFO
	.align		4
.L_27:
        /*0088*/ 	.byte	0x04, 0x17
        /*008a*/ 	.short	(.L_29 - .L_28)
.L_28:
        /*008c*/ 	.word	0x00000000
        /*0090*/ 	.short	0x0000
        /*0092*/ 	.short	0x0000
        /*0094*/ 	.byte	0x00, 0xf4, 0x21, 0x00


	//----- nvinfo : EIATTR_SPARSE_MMA_MASK
	.align		4
.L_29:
        /*0098*/ 	.byte	0x03, 0x50
        /*009a*/ 	.short	0x0000


	//----- nvinfo : EIATTR_MAXREG_COUNT
	.align		4
        /*009c*/ 	.byte	0x03, 0x1b
        /*009e*/ 	.short	0x00ff


	//----- nvinfo : EIATTR_EXIT_INSTR_OFFSETS
	.align		4
        /*00a0*/ 	.byte	0x04, 0x1c
        /*00a2*/ 	.short	(.L_31 - .L_30)


	//   ....[0]....
.L_30:
        /*00a4*/ 	.word	0x000003c0


	//----- nvinfo : EIATTR_REQNTID
	.align		4
.L_31:
        /*00a8*/ 	.byte	0x04, 0x10
        /*00aa*/ 	.short	(.L_33 - .L_32)
.L_32:
        /*00ac*/ 	.word	0x00000080
        /*00b0*/ 	.word	0x00000001
        /*00b4*/ 	.word	0x00000001


	//----- nvinfo : EIATTR_CBANK_PARAM_SIZE
	.align		4
.L_33:
        /*00b8*/ 	.byte	0x03, 0x19
        /*00ba*/ 	.short	0x0044


	//----- nvinfo : EIATTR_PARAM_CBANK
	.align		4
        /*00bc*/ 	.byte	0x04, 0x0a
        /*00be*/ 	.short	(.L_35 - .L_34)
	.align		4
.L_34:
        /*00c0*/ 	.word	index@(.nv.constant0.triton_poi_fused__native_batch_norm_legit_no_training_add_relu_threshold_backward_31)
        /*00c4*/ 	.short	0x0210
        /*00c6*/ 	.short	0x0044


	//----- nvinfo : EIATTR_SW_WAR
	.align		4
.L_35:
        /*00c8*/ 	.byte	0x04, 0x36
        /*00ca*/ 	.short	(.L_37 - .L_36)
.L_36:
        /*00cc*/ 	.word	0x00000008
.L_37:


//--------------------- .nv.callgraph             --------------------------
	.section	.nv.callgraph,"",@"SHT_CUDA_CALLGRAPH"
	.align	4
	.sectionentsize	8
	.align		4
        /*0000*/ 	.word	0x00000000
	.align		4
        /*0004*/ 	.word	0xffffffff
	.align		4
        /*0008*/ 	.word	0x00000000
	.align		4
        /*000c*/ 	.word	0xfffffffe
	.align		4
        /*0010*/ 	.word	0x00000000
	.align		4
        /*0014*/ 	.word	0xfffffffd
	.align		4
        /*0018*/ 	.word	0x00000000
	.align		4
        /*001c*/ 	.word	0xfffffffc


//--------------------- .nv.constant4             --------------------------
	.section	.nv.constant4,"a",@progbits
	.align	8
	.align		8
.nv.constant4:
        /*0000*/ 	.dword	_$_str
	.align		8
        /*0008*/ 	.dword	_$_str_$_2


//--------------------- .text.triton_poi_fused__native_batch_norm_legit_no_training_add_relu_threshold_backward_31 --------------------------
	.section	.text.triton_poi_fused__native_batch_norm_legit_no_training_add_relu_threshold_backward_31,"ax",@progbits
	.align	128
        .global         triton_poi_fused__native_batch_norm_legit_no_training_add_relu_threshold_backward_31
        .type           triton_poi_fused__native_batch_norm_legit_no_training_add_relu_threshold_backward_31,@function
        .size           triton_poi_fused__native_batch_norm_legit_no_training_add_relu_threshold_backward_31,(.L_x_1 - triton_poi_fused__native_batch_norm_legit_no_training_add_relu_threshold_backward_31)
        .other          triton_poi_fused__native_batch_norm_legit_no_training_add_relu_threshold_backward_31,@"STO_CUDA_ENTRY STV_DEFAULT"
triton_poi_fused__native_batch_norm_legit_no_training_add_relu_threshold_backward_31:
.text.triton_poi_fused__native_batch_norm_legit_no_training_add_relu_threshold_backward_31:
[----:B------:R-:W-:Y:S01]  /*0000*/  LDC R1, c[0x0][0x28] ;  /* 0x00000a00ff017b82 */ /* 0x000fe20000000800 */
[----:B------:R-:W1:Y:S07]  /*0010*/  S2R R0, SR_TID.X ;  /* 0x0000000000007919 */ /* 0x000e6e0000002100 */
[----:B------:R-:W2:Y:S01]  /*0020*/  LDC.64 R8, c[0x0][0x228] ;  /* 0x00008a00ff087b82 */ /* 0x000ea20000000a00 */
[----:B------:R-:W-:Y:S01]  /*0030*/  ULDC.64 UR4, c[0x0][0x208] ;  /* 0x0000820000047ab9 */ /* 0x000fe20000000a00 */
[----:B------:R-:W-:Y:S01]  /*0040*/  ULDC.64 UR6, c[0x0][0x248] ;  /* 0x0000920000067ab9 */ /* 0x000fe20000000a00 */
[----:B------:R-:W3:Y:S05]  /*0050*/  S2R R3, SR_CTAID.X ;  /* 0x0000000000037919 */ /* 0x000eea0000002500 */
[----:B------:R-:W4:Y:S08]  /*0060*/  LDC.64 R4, c[0x0][0x218] ;  /* 0x00008600ff047b82 */ /* 0x000f300000000a00 */
[----:B------:R-:W5:Y:S08]  /*0070*/  LDC.64 R6, c[0x0][0x220] ;  /* 0x00008800ff067b82 */ /* 0x000f700000000a00 */
[----:B------:R-:W4:Y:S01]  /*0080*/  LDC.64 R10, c[0x0][0x230] ;  /* 0x00008c00ff0a7b82 */ /* 0x000f220000000a00 */
[----:B-1----:R-:W-:-:S07]  /*0090*/  LOP3.LUT R0, R0, 0x7f, RZ, 0xc0, !PT ;  /* 0x0000007f00007812 */ /* 0x002fce00078ec0ff */
[----:B------:R-:W1:Y:S01]  /*00a0*/  LDC.64 R12, c[0x0][0x238] ;  /* 0x00008e00ff0c7b82 */ /* 0x000e620000000a00 */
[----:B---3--:R-:W-:Y:S01]  /*00b0*/  SHF.R.S32.HI R2, RZ, 0x18, R3 ;  /* 0x00000018ff027819 */ /* 0x008fe20000011403 */
[----:B------:R-:W-:-:S03]  /*00c0*/  IMAD R0, R3, 0x80, R0 ;  /* 0x0000008003007824 */ /* 0x000fc600078e0200 */
[----:B------:R-:W-:-:S04]  /*00d0*/  SGXT R3, R2, 0x1 ;  /* 0x000000010203781a */ /* 0x000fc80000000200 */
[----:B------:R-:W-:-:S04]  /*00e0*/  LEA.HI R3, R3, R0, RZ, 0x2 ;  /* 0x0000000003037211 */ /* 0x000fc800078f10ff */
[--C-:B------:R-:W-:Y:S02]  /*00f0*/  SHF.R.S32.HI R2, RZ, 0x2, R3.reuse ;  /* 0x00000002ff027819 */ /* 0x100fe40000011403 */
[----:B------:R-:W-:-:S04]  /*0100*/  SHF.R.S32.HI R3, RZ, 0x1f, R3 ;  /* 0x0000001fff037819 */ /* 0x000fc80000011403 */
[----:B------:R-:W-:-:S04]  /*0110*/  LEA.HI R3, R3, R2, RZ, 0xb ;  /* 0x0000000203037211 */ /* 0x000fc800078f58ff */
[----:B------:R-:W-:-:S05]  /*0120*/  LOP3.LUT R3, R3, 0xfffff800, RZ, 0xc0, !PT ;  /* 0xfffff80003037812 */ /* 0x000fca00078ec0ff */
[----:B------:R-:W-:Y:S02]  /*0130*/  IMAD.IADD R15, R2, 0x1, -R3 ;  /* 0x00000001020f7824 */ /* 0x000fe400078e0a03 */
[----:B------:R-:W3:Y:S02]  /*0140*/  LDC.64 R2, c[0x0][0x210] ;  /* 0x00008400ff027b82 */ /* 0x000ee40000000a00 */
[----:B--2---:R-:W-:-:S05]  /*0150*/  IMAD.WIDE R8, R15, 0x4, R8 ;  /* 0x000000040f087825 */ /* 0x004fca00078e0208 */
[----:B------:R1:W2:Y:S01]  /*0160*/  LDG.E.EL R14, desc[UR4][R8.64] ;  /* 0x00000004080e7981 */ /* 0x0002a2000c2e1900 */
[----:B----4-:R-:W-:-:S04]  /*0170*/  IMAD.WIDE R4, R0, 0x4, R4 ;  /* 0x0000000400047825 */ /* 0x010fc800078e0204 */
[C---:B-----5:R-:W-:Y:S02]  /*0180*/  IMAD.WIDE R6, R15.reuse, 0x4, R6 ;  /* 0x000000040f067825 */ /* 0x060fe400078e0206 */
[----:B------:R-:W4:Y:S02]  /*0190*/  LDG.E R4, desc[UR4][R4.64] ;  /* 0x0000000404047981 */ /* 0x000f24000c1e1900 */
[C---:B0-----:R-:W-:Y:S02]  /*01a0*/  IMAD.WIDE R10, R15.reuse, 0x4, R10 ;  /* 0x000000040f0a7825 */ /* 0x041fe400078e020a */
[----:B------:R0:W4:Y:S02]  /*01b0*/  LDG.E.EL R7, desc[UR4][R6.64] ;  /* 0x0000000406077981 */ /* 0x000124000c2e1900 */
[----:B-1----:R-:W-:Y:S02]  /*01c0*/  IMAD.WIDE R8, R15, 0x4, R12 ;  /* 0x000000040f087825 */ /* 0x002fe400078e020c */
[----:B------:R-:W5:Y:S04]  /*01d0*/  LDG.E.EL R10, desc[UR4][R10.64] ;  /* 0x000000040a0a7981 */ /* 0x000f68000c2e1900 */
[----:B------:R-:W5:Y:S01]  /*01e0*/  LDG.E.EL R9, desc[UR4][R8.64] ;  /* 0x0000000408097981 */ /* 0x000f62000c2e1900 */
[----:B---3--:R-:W-:-:S05]  /*01f0*/  IMAD.WIDE R2, R0, 0x4, R2 ;  /* 0x0000000400027825 */ /* 0x008fca00078e0202 */
[----:B------:R1:W3:Y:S01]  /*0200*/  LDG.E R12, desc[UR4][R2.64] ;  /* 0x00000004020c7981 */ /* 0x0002e2000c1e1900 */
[----:B0-----:R-:W-:Y:S02]  /*0210*/  IMAD.MOV.U32 R6, RZ, RZ, 0x3e800000 ;  /* 0x3e800000ff067424 */ /* 0x001fe400078e00ff */
[----:B--2---:R-:W-:-:S04]  /*0220*/  FADD R14, R14, 9.9999997473787516356e-06 ;  /* 0x3727c5ac0e0e7421 */ /* 0x004fc80000000000 */
[----:B------:R-:W0:Y:S01]  /*0230*/  MUFU.SQRT R13, R14 ;  /* 0x0000000e000d7308 */ /* 0x000e220000002000 */
[----:B----4-:R-:W-:Y:S01]  /*0240*/  FADD R4, R4, -R7 ;  /* 0x8000000704047221 */ /* 0x010fe20000000000 */
[C---:B0-----:R-:W-:Y:S02]  /*0250*/  FSETP.GT.AND P0, PT, R13.reuse, 8.50705917302346158658e+37, PT ;  /* 0x7e8000000d00780b */ /* 0x041fe40003f04000 */
[----:B------:R-:W-:Y:S02]  /*0260*/  FSETP.GEU.AND P1, PT, R13, 1.175494350822287508e-38, PT ;  /* 0x008000000d00780b */ /* 0x000fe40003f2e000 */
[----:B------:R-:W-:-:S09]  /*0270*/  FSEL R6, R6, 1, P0 ;  /* 0x3f80000006067808 */ /* 0x000fd20000000000 */
[----:B------:R-:W-:Y:S02]  /*0280*/  @P0 FMUL R13, R13, 0.25 ;  /* 0x3e8000000d0d0820 */ /* 0x000fe40000400000 */
[----:B------:R-:W-:Y:S02]  /*0290*/  @!P1 FMUL R6, R6, 16777216 ;  /* 0x4b80000006069820 */ /* 0x000fe40000400000 */
[----:B------:R-:W-:-:S06]  /*02a0*/  @!P1 FMUL R13, R13, 16777216 ;  /* 0x4b8000000d0d9820 */ /* 0x000fcc0000400000 */
[----:B------:R-:W1:Y:S02]  /*02b0*/  MUFU.RCP R13, R13 ;  /* 0x0000000d000d7308 */ /* 0x000e640000001000 */
[----:B-1----:R-:W-:-:S04]  /*02c0*/  FMUL R3, R13, R6 ;  /* 0x000000060d037220 */ /* 0x002fc80000400000 */
[----:B------:R-:W-:-:S04]  /*02d0*/  FMUL R3, R4, R3 ;  /* 0x0000000304037220 */ /* 0x000fc80000400000 */
[----:B-----5:R-:W-:Y:S02]  /*02e0*/  FFMA R9, R10, R3, R9 ;  /* 0x000000030a097223 */ /* 0x020fe40000000009 */
[----:B------:R-:W0:Y:S03]  /*02f0*/  LDC.64 R2, c[0x0][0x240] ;  /* 0x00009000ff027b82 */ /* 0x000e260000000a00 */
[----:B------:R-:W-:-:S04]  /*0300*/  FSETP.GEU.AND P0, PT, R9, RZ, PT ;  /* 0x000000ff0900720b */ /* 0x000fc80003f0e000 */
[----:B------:R-:W-:-:S04]  /*0310*/  FSEL R9, R9, RZ, P0 ;  /* 0x000000ff09097208 */ /* 0x000fc80000000000 */
[----:B---3--:R-:W-:Y:S01]  /*0320*/  FSETP.GEU.AND P0, PT, R9, -R12, PT ;  /* 0x8000000c0900720b */ /* 0x008fe20003f0e000 */
[----:B------:R-:W-:-:S05]  /*0330*/  FADD R4, R12, R9 ;  /* 0x000000090c047221 */ /* 0x000fca0000000000 */
[----:B------:R-:W-:Y:S02]  /*0340*/  FSEL R7, R4, RZ, P0 ;  /* 0x000000ff04077208 */ /* 0x000fe40000000000 */
[----:B------:R-:W-:Y:S02]  /*0350*/  IADD3 R4, P1, R0, UR6, RZ ;  /* 0x0000000600047c10 */ /* 0x000fe4000ff3e0ff */
[----:B------:R-:W-:Y:S02]  /*0360*/  FSETP.GTU.AND P0, PT, R7, RZ, PT ;  /* 0x000000ff0700720b */ /* 0x000fe40003f0c000 */
[C---:B------:R-:W-:Y:S01]  /*0370*/  LEA.HI.X.SX32 R5, R0.reuse, UR7, 0x1, P1 ;  /* 0x0000000700057c11 */ /* 0x040fe200088f0eff */
[----:B0-----:R-:W-:Y:S01]  /*0380*/  IMAD.WIDE R2, R0, 0x4, R2 ;  /* 0x0000000400027825 */ /* 0x001fe200078e0202 */
[----:B------:R-:W-:-:S04]  /*0390*/  SEL R9, RZ, 0x1, P0 ;  /* 0x00000001ff097807 */ /* 0x000fc80000000000 */
[----:B------:R-:W-:Y:S04]  /*03a0*/  STG.E desc[UR4][R2.64], R7 ;  /* 0x0000000702007986 */ /* 0x000fe8000c101904 */
[----:B------:R-:W-:Y:S01]  /*03b0*/  STG.E.U8 desc[UR4][R4.64], R9 ;  /* 0x0000000904007986 */ /* 0x000fe2000c101104 */
[----:B------:R-:W-:Y:S05]  /*03c0*/  EXIT ;  /* 0x000000000000794d */ /* 0x000fea0003800000 */
.L_x_0:
[----:B------:R-:W-:-:S00]  /*03d0*/  BRA `(.L_x_0) ;  /* 0xfffffffc00fc7947 */ /* 0x000fc0000383ffff */
[----:B------:R-:W-:-:S00]  /*03e0*/  NOP ;  /* 0x0000000000007918 */ /* 0x000fc00000000000 */
        /* <DEDUP_REMOVED lines=9> */
.L_x_1:


//--------------------- .nv.global.init           --------------------------
	.section	.nv.global.init,"aw",@progbits
.nv.global.init:
	.type		_$_str,@object
	.size		_$_str,(_$_str_$_2 - _$_str)
_$_str:
        /*0000*/ 	.byte	0x5f, 0x5f, 0x43, 0x55, 0x44, 0x41, 0x5f, 0x46, 0x54, 0x5a, 0x00
	.type		_$_str_$_2,@object
	.size		_$_str_$_2,(.L_1 - _$_str_$_2)
_$_str_$_2:
        /*000b*/ 	.byte	0x5f, 0x5f, 0x43, 0x55, 0x44, 0x41, 0x5f, 0x50, 0x52, 0x45, 0x43, 0x5f, 0x53, 0x51, 0x52, 0x54
        /*001b*/ 	.byte	0x00
.L_1:


//--------------------- .nv.constant0.triton_poi_fused__native_batch_norm_legit_no_training_add_relu_threshold_backward_31 --------------------------
	.section	.nv.constant0.triton_poi_fused__native_batch_norm_legit_no_training_add_relu_threshold_backward_31,"a",@progbits
	.sectionflags	@""
	.align	4
.nv.constant0.triton_poi_fused__native_batch_norm_legit_no_training_add_relu_threshold_backward_31:
	.zero		596
